//
// Generated by NVIDIA NVVM Compiler
//
// Compiler Build ID: CL-36424714
// Cuda compilation tools, release 13.0, V13.0.88
// Based on NVVM 20.0.0
//

.version 9.0
.target sm_100
.address_size 64

	// .globl	_Z4reluPfS_i

.visible .entry _Z4reluPfS_i(
	.param .u64 .ptr .align 1 _Z4reluPfS_i_param_0,
	.param .u64 .ptr .align 1 _Z4reluPfS_i_param_1,
	.param .u32 _Z4reluPfS_i_param_2
)
{
	.reg .pred 	%p<2>;
	.reg .b32 	%r<6>;
	.reg .b32 	%f<3>;
	.reg .b64 	%rd<8>;

	ld.param.u64 	%rd1, [_Z4reluPfS_i_param_0];
	ld.param.u64 	%rd2, [_Z4reluPfS_i_param_1];
	ld.param.u32 	%r2, [_Z4reluPfS_i_param_2];
	mov.u32 	%r3, %ctaid.x;
	mov.u32 	%r4, %ntid.x;
	mov.u32 	%r5, %tid.x;
	mad.lo.s32 	%r1, %r3, %r4, %r5;
	setp.ge.s32 	%p1, %r1, %r2;
	@%p1 bra 	$L__BB0_2;
	cvta.to.global.u64 	%rd3, %rd1;
	cvta.to.global.u64 	%rd4, %rd2;
	mul.wide.s32 	%rd5, %r1, 4;
	add.s64 	%rd6, %rd3, %rd5;
	ld.global.f32 	%f1, [%rd6];
	max.f32 	%f2, %f1, 0f00000000;
	add.s64 	%rd7, %rd4, %rd5;
	st.global.f32 	[%rd7], %f2;
$L__BB0_2:
	ret;

}


// ===== COMPILED SASS (sm_100) =====

	.target	sm_100

	.elftype	@"ET_EXEC"


//--------------------- .note.nv.tkinfo           --------------------------
	.section	.note.nv.tkinfo,"",@"SHT_NOTE"
	.sectionflags	@"SHF_NOTE_NV_TKINFO"
	.tkinfo
        /*0018*/ 	.word	0x00000002
        /*0030*/ 	.string	""
        /*0030*/ 	.string	"ptxas"
        /*0030*/ 	.string	"Cuda compilation tools, release 13.0, V13.0.88"
        /*0030*/ 	.string	"Build cuda_13.0.r13.0/compiler.36424714_0"
        /*0030*/ 	.string	"-arch sm_100 -m 64 "



//--------------------- .note.nv.cuinfo           --------------------------
	.section	.note.nv.cuinfo,"",@"SHT_NOTE"
	.sectionflags	@"SHF_NOTE_NV_CUINFO"
        /*0018*/ 	.short	0x0002
        /*001a*/ 	.short	0x0064
        /*001c*/ 	.short	0x0082
	.zero		2


//--------------------- .nv.info                  --------------------------
	.section	.nv.info,"",@"SHT_CUDA_INFO"
	.align	4


	//----- nvinfo : EIATTR_REGCOUNT
	.align		4
        /*0000*/ 	.byte	0x04, 0x2f
        /*0002*/ 	.short	(.L_1 - .L_0)
	.align		4
.L_0:
        /*0004*/ 	.word	index@(_Z4reluPfS_i)
        /*0008*/ 	.word	0x0000000a


	//----- nvinfo : EIATTR_FRAME_SIZE
	.align		4
.L_1:
        /*000c*/ 	.byte	0x04, 0x11
        /*000e*/ 	.short	(.L_3 - .L_2)
	.align		4
.L_2:
        /*0010*/ 	.word	index@(_Z4reluPfS_i)
        /*0014*/ 	.word	0x00000000


	//----- nvinfo : EIATTR_MIN_STACK_SIZE
	.align		4
.L_3:
        /*0018*/ 	.byte	0x04, 0x12
        /*001a*/ 	.short	(.L_5 - .L_4)
	.align		4
.L_4:
        /*001c*/ 	.word	index@(_Z4reluPfS_i)
        /*0020*/ 	.word	0x00000000
.L_5:


//--------------------- .nv.compat                --------------------------
	.section	.nv.compat,"",@"SHT_CUDA_COMPAT_INFO"
	.align	4
        /*0000*/ 	.byte	0x02, 0x09, 0x00, 0x00, 0x02, 0x02, 0x01, 0x00, 0x02, 0x05, 0x05, 0x00, 0x03, 0x07, 0x01, 0x01
        /*0010*/ 	.byte	0x02, 0x03, 0x00, 0x00, 0x02, 0x06, 0x01, 0x00, 0x04, 0x0b, 0x08, 0x00, 0x09, 0x00, 0x00, 0x00
        /*0020*/ 	.byte	0x00, 0x00, 0x00, 0x00


//--------------------- .nv.info._Z4reluPfS_i     --------------------------
	.section	.nv.info._Z4reluPfS_i,"",@"SHT_CUDA_INFO"
	.sectionflags	@""
	.align	4


	//----- nvinfo : EIATTR_CUDA_API_VERSION
	.align		4
        /*0000*/ 	.byte	0x04, 0x37
        /*0002*/ 	.short	(.L_7 - .L_6)
.L_6:
        /*0004*/ 	.word	0x00000082


	//----- nvinfo : EIATTR_KPARAM_INFO
	.align		4
.L_7:
        /*0008*/ 	.byte	0x04, 0x17
        /*000a*/ 	.short	(.L_9 - .L_8)
.L_8:
        /*000c*/ 	.word	0x00000000
        /*0010*/ 	.short	0x0002
        /*0012*/ 	.short	0x0010
        /*0014*/ 	.byte	0x00, 0xf0, 0x11, 0x00


	//----- nvinfo : EIATTR_KPARAM_INFO
	.align		4
.L_9:
        /*0018*/ 	.byte	0x04, 0x17
        /*001a*/ 	.short	(.L_11 - .L_10)
.L_10:
        /*001c*/ 	.word	0x00000000
        /*0020*/ 	.short	0x0001
        /*0022*/ 	.short	0x0008
        /*0024*/ 	.byte	0x00, 0xf5, 0x21, 0x00


	//----- nvinfo : EIATTR_KPARAM_INFO
	.align		4
.L_11:
        /*0028*/ 	.byte	0x04, 0x17
        /*002a*/ 	.short	(.L_13 - .L_12)
.L_12:
        /*002c*/ 	.word	0x00000000
        /*0030*/ 	.short	0x0000
        /*0032*/ 	.short	0x0000
        /*0034*/ 	.byte	0x00, 0xf5, 0x21, 0x00


	//----- nvinfo : EIATTR_SPARSE_MMA_MASK
	.align		4
.L_13:
        /*0038*/ 	.byte	0x03, 0x50
        /*003a*/ 	.short	0x0000


	//----- nvinfo : EIATTR_MAXREG_COUNT
	.align		4
        /*003c*/ 	.byte	0x03, 0x1b
        /*003e*/ 	.short	0x00ff


	//----- nvinfo : EIATTR_MERCURY_ISA_VERSION
	.align		4
        /*0040*/ 	.byte	0x03, 0x5f
        /*0042*/ 	.short	0x0101


	//----- nvinfo : EIATTR_VRC_CTA_INIT_COUNT
	.align		4
        /*0044*/ 	.byte	0x02, 0x4a
	.zero		1
	.zero		1


	//----- nvinfo : EIATTR_EXIT_INSTR_OFFSETS
	.align		4
        /*0048*/ 	.byte	0x04, 0x1c
        /*004a*/ 	.short	(.L_15 - .L_14)


	//   ....[0]....
.L_14:
        /*004c*/ 	.word	0x00000070


	//   ....[1]....
        /*0050*/ 	.word	0x00000100


	//----- nvinfo : EIATTR_CBANK_PARAM_SIZE
	.align		4
.L_15:
        /*0054*/ 	.byte	0x03, 0x19
        /*0056*/ 	.short	0x0014


	//----- nvinfo : EIATTR_PARAM_CBANK
	.align		4
        /*0058*/ 	.byte	0x04, 0x0a
        /*005a*/ 	.short	(.L_17 - .L_16)
	.align		4
.L_16:
        /*005c*/ 	.word	index@(.nv.constant0._Z4reluPfS_i)
        /*0060*/ 	.short	0x0380
        /*0062*/ 	.short	0x0014


	//----- nvinfo : EIATTR_SW_WAR
	.align		4
.L_17:
        /*0064*/ 	.byte	0x04, 0x36
        /*0066*/ 	.short	(.L_19 - .L_18)
.L_18:
        /*0068*/ 	.word	0x00000008
.L_19:


//--------------------- .nv.callgraph             --------------------------
	.section	.nv.callgraph,"",@"SHT_CUDA_CALLGRAPH"
	.align	4
	.sectionentsize	8
	.align		4
        /*0000*/ 	.word	0x00000000
	.align		4
        /*0004*/ 	.word	0xffffffff
	.align		4
        /*0008*/ 	.word	0x00000000
	.align		4
        /*000c*/ 	.word	0xfffffffe
	.align		4
        /*0010*/ 	.word	0x00000000
	.align		4
        /*0014*/ 	.word	0xfffffffd
	.align		4
        /*0018*/ 	.word	0x00000000
	.align		4
        /*001c*/ 	.word	0xfffffffc


//--------------------- .text._Z4reluPfS_i        --------------------------
	.section	.text._Z4reluPfS_i,"ax",@progbits
	.align	128
        .global         _Z4reluPfS_i
        .type           _Z4reluPfS_i,@function
        .size           _Z4reluPfS_i,(.L_x_1 - _Z4reluPfS_i)
        .other          _Z4reluPfS_i,@"STO_CUDA_ENTRY STV_DEFAULT"
_Z4reluPfS_i:
.text._Z4reluPfS_i:
[----:B------:R-:W-:Y:S01]  /*0000*/  LDC R1, c[0x0][0x37c] ;  /* 0x0000df00ff017b82 */ /* 0x000fe20000000800 */
[----:B------:R-:W0:Y:S07]  /*0010*/  S2R R0, SR_TID.X ;  /* 0x0000000000007919 */ /* 0x000e2e0000002100 */
[----:B------:R-:W0:Y:S01]  /*0020*/  S2UR UR4, SR_CTAID.X ;  /* 0x00000000000479c3 */ /* 0x000e220000002500 */
[----:B------:R-:W1:Y:S07]  /*0030*/  LDCU UR5, c[0x0][0x390] ;  /* 0x00007200ff0577ac */ /* 0x000e6e0008000800 */
[----:B------:R-:W0:Y:S02]  /*0040*/  LDC R7, c[0x0][0x360] ;  /* 0x0000d800ff077b82 */ /* 0x000e240000000800 */
[----:B0-----:R-:W-:-:S05]  /*0050*/  IMAD R7, R7, UR4, R0 ;  /* 0x0000000407077c24 */ /* 0x001fca000f8e0200 */
[----:B-1----:R-:W-:-:S13]  /*0060*/  ISETP.GE.AND P0, PT, R7, UR5, PT ;  /* 0x0000000507007c0c */ /* 0x002fda000bf06270 */
[----:B------:R-:W-:Y:S05]  /*0070*/  @P0 EXIT ;  /* 0x000000000000094d */ /* 0x000fea0003800000 */
[----:B------:R-:W0:Y:S01]  /*0080*/  LDC.64 R2, c[0x0][0x380] ;  /* 0x0000e000ff027b82 */ /* 0x000e220000000a00 */
[----:B------:R-:W1:Y:S07]  /*0090*/  LDCU.64 UR4, c[0x0][0x358] ;  /* 0x00006b00ff0477ac */ /* 0x000e6e0008000a00 */
[----:B------:R-:W2:Y:S01]  /*00a0*/  LDC.64 R4, c[0x0][0x388] ;  /* 0x0000e200ff047b82 */ /* 0x000ea20000000a00 */
[----:B0-----:R-:W-:-:S06]  /*00b0*/  IMAD.WIDE R2, R7, 0x4, R2 ;  /* 0x0000000407027825 */ /* 0x001fcc00078e0202 */
[----:B-1----:R-:W3:Y:S01]  /*00c0*/  LDG.E R2, desc[UR4][R2.64] ;  /* 0x0000000402027981 */ /* 0x002ee2000c1e1900 */
[----:B--2---:R-:W-:Y:S01]  /*00d0*/  IMAD.WIDE R4, R7, 0x4, R4 ;  /* 0x0000000407047825 */ /* 0x004fe200078e0204 */
[----:B---3--:R-:W-:-:S05]  /*00e0*/  FMNMX R7, RZ, R2, !PT ;  /* 0x00000002ff077209 */ /* 0x008fca0007800000 */
[----:B------:R-:W-:Y:S01]  /*00f0*/  STG.E desc[UR4][R4.64], R7 ;  /* 0x0000000704007986 */ /* 0x000fe2000c101904 */
[----:B------:R-:W-:Y:S05]  /*0100*/  EXIT ;  /* 0x000000000000794d */ /* 0x000fea0003800000 */
.L_x_0:
[----:B------:R-:W-:-:S00]  /*0110*/  BRA `(.L_x_0) ;  /* 0xfffffffc00fc7947 */ /* 0x000fc0000383ffff */
[----:B------:R-:W-:-:S00]  /*0120*/  NOP ;  /* 0x0000000000007918 */ /* 0x000fc00000000000 */
        /* <DEDUP_REMOVED lines=13> */
.L_x_1:


//--------------------- .nv.shared.reserved.0     --------------------------
	.section	.nv.shared.reserved.0,"aw",@nobits
	.weak		__nv_reservedSMEM_offset_0_alias
	.size		__nv_reservedSMEM_offset_0_alias, 0, 64
	.other		__nv_reservedSMEM_offset_0_alias,@"STO_CUDA_RESERVED_SHARED STV_DEFAULT"
__nv_reservedSMEM_offset_0_alias:
	.zero		0
	.zero		64


//--------------------- .nv.constant0._Z4reluPfS_i --------------------------
	.section	.nv.constant0._Z4reluPfS_i,"a",@progbits
	.sectionflags	@""
	.align	4
.nv.constant0._Z4reluPfS_i:
	.zero		916


//--------------------- SYMBOLS --------------------------

	.type		.nv.reservedSmem.offset0,@object
	.size		.nv.reservedSmem.offset0,0x4
